//
// Generated by NVIDIA NVVM Compiler
//
// Compiler Build ID: CL-36424714
// Cuda compilation tools, release 13.0, V13.0.88
// Based on NVVM 20.0.0
//

.version 9.0
.target sm_100
.address_size 64

	// .globl	_Z6conv2dPfS_S_

.visible .entry _Z6conv2dPfS_S_(
	.param .u64 .ptr .align 1 _Z6conv2dPfS_S__param_0,
	.param .u64 .ptr .align 1 _Z6conv2dPfS_S__param_1,
	.param .u64 .ptr .align 1 _Z6conv2dPfS_S__param_2
)
{
	.reg .pred 	%p<24>;
	.reg .b32 	%r<23>;
	.reg .b32 	%f<55>;
	.reg .b64 	%rd<22>;

	ld.param.u64 	%rd5, [_Z6conv2dPfS_S__param_0];
	ld.param.u64 	%rd6, [_Z6conv2dPfS_S__param_1];
	ld.param.u64 	%rd4, [_Z6conv2dPfS_S__param_2];
	cvta.to.global.u64 	%rd1, %rd6;
	cvta.to.global.u64 	%rd2, %rd5;
	mov.u32 	%r8, %ctaid.x;
	mov.u32 	%r9, %ntid.x;
	mov.u32 	%r10, %tid.x;
	mad.lo.s32 	%r1, %r8, %r9, %r10;
	mov.u32 	%r11, %ctaid.y;
	mov.u32 	%r12, %ntid.y;
	mov.u32 	%r13, %tid.y;
	mad.lo.s32 	%r14, %r11, %r12, %r13;
	add.s32 	%r3, %r1, -11;
	setp.lt.u32 	%p1, %r3, -10;
	add.s32 	%r4, %r1, -1;
	add.s32 	%r5, %r14, -1;
	setp.gt.u32 	%p2, %r5, 9;
	or.pred  	%p3, %p1, %p2;
	mul.lo.s32 	%r6, %r5, 10;
	add.s32 	%r15, %r4, %r6;
	mul.wide.s32 	%rd7, %r15, 4;
	add.s64 	%rd3, %rd2, %rd7;
	mov.f32 	%f46, 0f00000000;
	@%p3 bra 	$L__BB0_2;
	ld.global.f32 	%f28, [%rd3];
	ld.global.f32 	%f29, [%rd1];
	fma.rn.f32 	%f46, %f28, %f29, 0f00000000;
$L__BB0_2:
	setp.lt.u32 	%p4, %r3, -10;
	setp.gt.u32 	%p5, %r14, 9;
	or.pred  	%p6, %p4, %p5;
	@%p6 bra 	$L__BB0_4;
	ld.global.f32 	%f30, [%rd3+40];
	ld.global.f32 	%f31, [%rd1+12];
	fma.rn.f32 	%f47, %f30, %f31, %f46;
	bra.uni 	$L__BB0_5;
$L__BB0_4:
	add.f32 	%f47, %f46, 0f00000000;
$L__BB0_5:
	setp.lt.u32 	%p7, %r3, -10;
	setp.gt.u32 	%p8, %r14, 8;
	or.pred  	%p9, %p7, %p8;
	@%p9 bra 	$L__BB0_7;
	mul.lo.s32 	%r16, %r14, 10;
	cvt.s64.s32 	%rd8, %r4;
	cvt.u64.u32 	%rd9, %r16;
	add.s64 	%rd10, %rd8, %rd9;
	shl.b64 	%rd11, %rd10, 2;
	add.s64 	%rd12, %rd2, %rd11;
	ld.global.f32 	%f32, [%rd12+40];
	ld.global.f32 	%f33, [%rd1+24];
	fma.rn.f32 	%f48, %f32, %f33, %f47;
	bra.uni 	$L__BB0_8;
$L__BB0_7:
	add.f32 	%f48, %f47, 0f00000000;
$L__BB0_8:
	max.u32 	%r17, %r1, %r5;
	setp.gt.u32 	%p10, %r17, 9;
	@%p10 bra 	$L__BB0_10;
	add.s32 	%r18, %r1, %r6;
	mul.wide.u32 	%rd13, %r18, 4;
	add.s64 	%rd14, %rd2, %rd13;
	ld.global.f32 	%f34, [%rd14];
	ld.global.f32 	%f35, [%rd1+4];
	fma.rn.f32 	%f49, %f34, %f35, %f48;
	bra.uni 	$L__BB0_11;
$L__BB0_10:
	add.f32 	%f49, %f48, 0f00000000;
$L__BB0_11:
	max.u32 	%r19, %r1, %r14;
	setp.gt.u32 	%p11, %r19, 9;
	@%p11 bra 	$L__BB0_13;
	mad.lo.s32 	%r20, %r14, 10, %r1;
	mul.wide.u32 	%rd15, %r20, 4;
	add.s64 	%rd16, %rd2, %rd15;
	ld.global.f32 	%f36, [%rd16];
	ld.global.f32 	%f37, [%rd1+16];
	fma.rn.f32 	%f50, %f36, %f37, %f49;
	bra.uni 	$L__BB0_14;
$L__BB0_13:
	add.f32 	%f50, %f49, 0f00000000;
$L__BB0_14:
	setp.gt.u32 	%p12, %r1, 9;
	setp.gt.u32 	%p13, %r14, 8;
	or.pred  	%p14, %p12, %p13;
	@%p14 bra 	$L__BB0_16;
	mad.lo.s32 	%r21, %r14, 10, %r1;
	mul.wide.u32 	%rd17, %r21, 4;
	add.s64 	%rd18, %rd2, %rd17;
	ld.global.f32 	%f38, [%rd18+40];
	ld.global.f32 	%f39, [%rd1+28];
	fma.rn.f32 	%f51, %f38, %f39, %f50;
	bra.uni 	$L__BB0_17;
$L__BB0_16:
	add.f32 	%f51, %f50, 0f00000000;
$L__BB0_17:
	setp.gt.u32 	%p15, %r5, 9;
	add.s32 	%r7, %r1, -9;
	setp.lt.u32 	%p16, %r7, -10;
	or.pred  	%p17, %p16, %p15;
	@%p17 bra 	$L__BB0_19;
	ld.global.f32 	%f40, [%rd3+8];
	ld.global.f32 	%f41, [%rd1+8];
	fma.rn.f32 	%f52, %f40, %f41, %f51;
	bra.uni 	$L__BB0_20;
$L__BB0_19:
	add.f32 	%f52, %f51, 0f00000000;
$L__BB0_20:
	setp.lt.u32 	%p18, %r7, -10;
	setp.gt.u32 	%p19, %r14, 9;
	or.pred  	%p20, %p18, %p19;
	@%p20 bra 	$L__BB0_22;
	ld.global.f32 	%f42, [%rd3+48];
	ld.global.f32 	%f43, [%rd1+20];
	fma.rn.f32 	%f53, %f42, %f43, %f52;
	bra.uni 	$L__BB0_23;
$L__BB0_22:
	add.f32 	%f53, %f52, 0f00000000;
$L__BB0_23:
	setp.lt.u32 	%p21, %r7, -10;
	setp.gt.u32 	%p22, %r14, 8;
	or.pred  	%p23, %p21, %p22;
	@%p23 bra 	$L__BB0_25;
	ld.global.f32 	%f44, [%rd3+88];
	ld.global.f32 	%f45, [%rd1+32];
	fma.rn.f32 	%f54, %f44, %f45, %f53;
	bra.uni 	$L__BB0_26;
$L__BB0_25:
	add.f32 	%f54, %f53, 0f00000000;
$L__BB0_26:
	cvta.to.global.u64 	%rd19, %rd4;
	mad.lo.s32 	%r22, %r14, 10, %r1;
	mul.wide.s32 	%rd20, %r22, 4;
	add.s64 	%rd21, %rd19, %rd20;
	st.global.f32 	[%rd21], %f54;
	ret;

}


// ===== COMPILED SASS (sm_100) =====

	.target	sm_100

	.elftype	@"ET_EXEC"


//--------------------- .note.nv.tkinfo           --------------------------
	.section	.note.nv.tkinfo,"",@"SHT_NOTE"
	.sectionflags	@"SHF_NOTE_NV_TKINFO"
	.tkinfo
        /*0018*/ 	.word	0x00000002
        /*0030*/ 	.string	""
        /*0030*/ 	.string	"ptxas"
        /*0030*/ 	.string	"Cuda compilation tools, release 13.0, V13.0.88"
        /*0030*/ 	.string	"Build cuda_13.0.r13.0/compiler.36424714_0"
        /*0030*/ 	.string	"-arch sm_100 -m 64 "



//--------------------- .note.nv.cuinfo           --------------------------
	.section	.note.nv.cuinfo,"",@"SHT_NOTE"
	.sectionflags	@"SHF_NOTE_NV_CUINFO"
        /*0018*/ 	.short	0x0002
        /*001a*/ 	.short	0x0064
        /*001c*/ 	.short	0x0082
	.zero		2


//--------------------- .nv.info                  --------------------------
	.section	.nv.info,"",@"SHT_CUDA_INFO"
	.align	4


	//----- nvinfo : EIATTR_REGCOUNT
	.align		4
        /*0000*/ 	.byte	0x04, 0x2f
        /*0002*/ 	.short	(.L_1 - .L_0)
	.align		4
.L_0:
        /*0004*/ 	.word	index@(_Z6conv2dPfS_S_)
        /*0008*/ 	.word	0x0000001e


	//----- nvinfo : EIATTR_FRAME_SIZE
	.align		4
.L_1:
        /*000c*/ 	.byte	0x04, 0x11
        /*000e*/ 	.short	(.L_3 - .L_2)
	.align		4
.L_2:
        /*0010*/ 	.word	index@(_Z6conv2dPfS_S_)
        /*0014*/ 	.word	0x00000000


	//----- nvinfo : EIATTR_MIN_STACK_SIZE
	.align		4
.L_3:
        /*0018*/ 	.byte	0x04, 0x12
        /*001a*/ 	.short	(.L_5 - .L_4)
	.align		4
.L_4:
        /*001c*/ 	.word	index@(_Z6conv2dPfS_S_)
        /*0020*/ 	.word	0x00000000
.L_5:


//--------------------- .nv.compat                --------------------------
	.section	.nv.compat,"",@"SHT_CUDA_COMPAT_INFO"
	.align	4
        /*0000*/ 	.byte	0x02, 0x09, 0x00, 0x00, 0x02, 0x02, 0x01, 0x00, 0x02, 0x05, 0x05, 0x00, 0x03, 0x07, 0x01, 0x01
        /*0010*/ 	.byte	0x02, 0x03, 0x00, 0x00, 0x02, 0x06, 0x01, 0x00, 0x04, 0x0b, 0x08, 0x00, 0x09, 0x00, 0x00, 0x00
        /*0020*/ 	.byte	0x00, 0x00, 0x00, 0x00


//--------------------- .nv.info._Z6conv2dPfS_S_  --------------------------
	.section	.nv.info._Z6conv2dPfS_S_,"",@"SHT_CUDA_INFO"
	.sectionflags	@""
	.align	4


	//----- nvinfo : EIATTR_CUDA_API_VERSION
	.align		4
        /*0000*/ 	.byte	0x04, 0x37
        /*0002*/ 	.short	(.L_7 - .L_6)
.L_6:
        /*0004*/ 	.word	0x00000082


	//----- nvinfo : EIATTR_KPARAM_INFO
	.align		4
.L_7:
        /*0008*/ 	.byte	0x04, 0x17
        /*000a*/ 	.short	(.L_9 - .L_8)
.L_8:
        /*000c*/ 	.word	0x00000000
        /*0010*/ 	.short	0x0002
        /*0012*/ 	.short	0x0010
        /*0014*/ 	.byte	0x00, 0xf5, 0x21, 0x00


	//----- nvinfo : EIATTR_KPARAM_INFO
	.align		4
.L_9:
        /*0018*/ 	.byte	0x04, 0x17
        /*001a*/ 	.short	(.L_11 - .L_10)
.L_10:
        /*001c*/ 	.word	0x00000000
        /*0020*/ 	.short	0x0001
        /*0022*/ 	.short	0x0008
        /*0024*/ 	.byte	0x00, 0xf5, 0x21, 0x00


	//----- nvinfo : EIATTR_KPARAM_INFO
	.align		4
.L_11:
        /*0028*/ 	.byte	0x04, 0x17
        /*002a*/ 	.short	(.L_13 - .L_12)
.L_12:
        /*002c*/ 	.word	0x00000000
        /*0030*/ 	.short	0x0000
        /*0032*/ 	.short	0x0000
        /*0034*/ 	.byte	0x00, 0xf5, 0x21, 0x00


	//----- nvinfo : EIATTR_SPARSE_MMA_MASK
	.align		4
.L_13:
        /*0038*/ 	.byte	0x03, 0x50
        /*003a*/ 	.short	0x0000


	//----- nvinfo : EIATTR_MAXREG_COUNT
	.align		4
        /*003c*/ 	.byte	0x03, 0x1b
        /*003e*/ 	.short	0x00ff


	//----- nvinfo : EIATTR_MERCURY_ISA_VERSION
	.align		4
        /*0040*/ 	.byte	0x03, 0x5f
        /*0042*/ 	.short	0x0101


	//----- nvinfo : EIATTR_VRC_CTA_INIT_COUNT
	.align		4
        /*0044*/ 	.byte	0x02, 0x4a
	.zero		1
	.zero		1


	//----- nvinfo : EIATTR_EXIT_INSTR_OFFSETS
	.align		4
        /*0048*/ 	.byte	0x04, 0x1c
        /*004a*/ 	.short	(.L_15 - .L_14)


	//   ....[0]....
.L_14:
        /*004c*/ 	.word	0x000005c0


	//----- nvinfo : EIATTR_CBANK_PARAM_SIZE
	.align		4
.L_15:
        /*0050*/ 	.byte	0x03, 0x19
        /*0052*/ 	.short	0x0018


	//----- nvinfo : EIATTR_PARAM_CBANK
	.align		4
        /*0054*/ 	.byte	0x04, 0x0a
        /*0056*/ 	.short	(.L_17 - .L_16)
	.align		4
.L_16:
        /*0058*/ 	.word	index@(.nv.constant0._Z6conv2dPfS_S_)
        /*005c*/ 	.short	0x0380
        /*005e*/ 	.short	0x0018


	//----- nvinfo : EIATTR_SW_WAR
	.align		4
.L_17:
        /*0060*/ 	.byte	0x04, 0x36
        /*0062*/ 	.short	(.L_19 - .L_18)
.L_18:
        /*0064*/ 	.word	0x00000008
.L_19:


//--------------------- .nv.callgraph             --------------------------
	.section	.nv.callgraph,"",@"SHT_CUDA_CALLGRAPH"
	.align	4
	.sectionentsize	8
	.align		4
        /*0000*/ 	.word	0x00000000
	.align		4
        /*0004*/ 	.word	0xffffffff
	.align		4
        /*0008*/ 	.word	0x00000000
	.align		4
        /*000c*/ 	.word	0xfffffffe
	.align		4
        /*0010*/ 	.word	0x00000000
	.align		4
        /*0014*/ 	.word	0xfffffffd
	.align		4
        /*0018*/ 	.word	0x00000000
	.align		4
        /*001c*/ 	.word	0xfffffffc


//--------------------- .text._Z6conv2dPfS_S_     --------------------------
	.section	.text._Z6conv2dPfS_S_,"ax",@progbits
	.align	128
        .global         _Z6conv2dPfS_S_
        .type           _Z6conv2dPfS_S_,@function
        .size           _Z6conv2dPfS_S_,(.L_x_1 - _Z6conv2dPfS_S_)
        .other          _Z6conv2dPfS_S_,@"STO_CUDA_ENTRY STV_DEFAULT"
_Z6conv2dPfS_S_:
.text._Z6conv2dPfS_S_:
[----:B------:R-:W-:Y:S01]  /*0000*/  LDC R1, c[0x0][0x37c] ;  /* 0x0000df00ff017b82 */ /* 0x000fe20000000800 */
[----:B------:R-:W0:Y:S07]  /*0010*/  S2R R3, SR_TID.Y ;  /* 0x0000000000037919 */ /* 0x000e2e0000002200 */
[----:B------:R-:W1:Y:S01]  /*0020*/  LDC R19, c[0x0][0x360] ;  /* 0x0000d800ff137b82 */ /* 0x000e620000000800 */
[----:B------:R-:W-:Y:S01]  /*0030*/  HFMA2 R5, -RZ, RZ, 0, 5.9604644775390625e-07 ;  /* 0x0000000aff057431 */ /* 0x000fe200000001ff */
[----:B------:R-:W1:Y:S06]  /*0040*/  S2R R0, SR_TID.X ;  /* 0x0000000000007919 */ /* 0x000e6c0000002100 */
[----:B------:R-:W0:Y:S08]  /*0050*/  S2UR UR5, SR_CTAID.Y ;  /* 0x00000000000579c3 */ /* 0x000e300000002600 */
[----:B------:R-:W0:Y:S08]  /*0060*/  LDC R12, c[0x0][0x364] ;  /* 0x0000d900ff0c7b82 */ /* 0x000e300000000800 */
[----:B------:R-:W1:Y:S01]  /*0070*/  S2UR UR4, SR_CTAID.X ;  /* 0x00000000000479c3 */ /* 0x000e620000002500 */
[----:B0-----:R-:W-:-:S07]  /*0080*/  IMAD R12, R12, UR5, R3 ;  /* 0x000000050c0c7c24 */ /* 0x001fce000f8e0203 */
[----:B------:R-:W0:Y:S01]  /*0090*/  LDC.64 R2, c[0x0][0x380] ;  /* 0x0000e000ff027b82 */ /* 0x000e220000000a00 */
[C---:B------:R-:W-:Y:S01]  /*00a0*/  IMAD R10, R12.reuse, R5, -0xa ;  /* 0xfffffff60c0a7424 */ /* 0x040fe200078e0205 */
[C---:B------:R-:W-:Y:S02]  /*00b0*/  IADD3 R16, PT, PT, R12.reuse, -0x1, RZ ;  /* 0xffffffff0c107810 */ /* 0x040fe40007ffe0ff */
[----:B------:R-:W-:Y:S01]  /*00c0*/  ISETP.GT.U32.AND P2, PT, R12, 0x9, PT ;  /* 0x000000090c00780c */ /* 0x000fe20003f44070 */
[----:B-1----:R-:W-:Y:S01]  /*00d0*/  IMAD R19, R19, UR4, R0 ;  /* 0x0000000413137c24 */ /* 0x002fe2000f8e0200 */
[----:B------:R-:W-:Y:S01]  /*00e0*/  ISETP.GT.U32.AND P0, PT, R16, 0x9, PT ;  /* 0x000000091000780c */ /* 0x000fe20003f04070 */
[----:B------:R-:W1:Y:S03]  /*00f0*/  LDCU.64 UR4, c[0x0][0x358] ;  /* 0x00006b00ff0477ac */ /* 0x000e660008000a00 */
[----:B------:R-:W-:-:S02]  /*0100*/  IADD3 R8, PT, PT, R19, -0xb, RZ ;  /* 0xfffffff513087810 */ /* 0x000fc40007ffe0ff */
[----:B------:R-:W-:Y:S02]  /*0110*/  IADD3 R11, PT, PT, R19, -0x1, RZ ;  /* 0xffffffff130b7810 */ /* 0x000fe40007ffe0ff */
[C---:B------:R-:W-:Y:S02]  /*0120*/  ISETP.LT.U32.OR P4, PT, R8.reuse, -0xa, P0 ;  /* 0xfffffff60800780c */ /* 0x040fe40000781470 */
[----:B------:R-:W-:Y:S02]  /*0130*/  ISETP.LT.U32.OR P5, PT, R8, -0xa, P2 ;  /* 0xfffffff60800780c */ /* 0x000fe400017a1470 */
[----:B------:R-:W-:-:S05]  /*0140*/  IADD3 R5, PT, PT, R11, R10, RZ ;  /* 0x0000000a0b057210 */ /* 0x000fca0007ffe0ff */
[----:B0-----:R-:W-:-:S04]  /*0150*/  IMAD.WIDE R4, R5, 0x4, R2 ;  /* 0x0000000405047825 */ /* 0x001fc800078e0202 */
[----:B------:R-:W0:Y:S01]  /*0160*/  @!P4 LDC.64 R6, c[0x0][0x388] ;  /* 0x0000e200ff06cb82 */ /* 0x000e220000000a00 */
[----:B-1----:R-:W2:Y:S04]  /*0170*/  @!P4 LDG.E R0, desc[UR4][R4.64] ;  /* 0x000000040400c981 */ /* 0x002ea8000c1e1900 */
[----:B------:R-:W3:Y:S03]  /*0180*/  @!P5 LDG.E R18, desc[UR4][R4.64+0x28] ;  /* 0x000028040412d981 */ /* 0x000ee6000c1e1900 */
[----:B------:R-:W1:Y:S01]  /*0190*/  @!P5 LDC.64 R14, c[0x0][0x388] ;  /* 0x0000e200ff0edb82 */ /* 0x000e620000000a00 */
[----:B0-----:R0:W2:Y:S04]  /*01a0*/  @!P4 LDG.E R7, desc[UR4][R6.64] ;  /* 0x000000040607c981 */ /* 0x0010a8000c1e1900 */
[----:B-1----:R1:W3:Y:S01]  /*01b0*/  @!P5 LDG.E R14, desc[UR4][R14.64+0xc] ;  /* 0x00000c040e0ed981 */ /* 0x0022e2000c1e1900 */
[----:B------:R-:W-:-:S04]  /*01c0*/  ISETP.GT.U32.AND P1, PT, R12, 0x8, PT ;  /* 0x000000080c00780c */ /* 0x000fc80003f24070 */
[----:B------:R-:W-:Y:S01]  /*01d0*/  ISETP.LT.U32.OR P3, PT, R8, -0xa, P1 ;  /* 0xfffffff60800780c */ /* 0x000fe20000f61470 */
[----:B------:R-:W-:Y:S01]  /*01e0*/  HFMA2 R13, -RZ, RZ, 0, 0 ;  /* 0x00000000ff0d7431 */ /* 0x000fe200000001ff */
[----:B------:R-:W-:-:S11]  /*01f0*/  VIMNMX.U32 R16, PT, PT, R19, R16, !PT ;  /* 0x0000001013107248 */ /* 0x000fd60007fe0000 */
[----:B------:R-:W4:Y:S01]  /*0200*/  @!P3 LDC.64 R8, c[0x0][0x380] ;  /* 0x0000e000ff08bb82 */ /* 0x000f220000000a00 */
[----:B------:R-:W-:Y:S01]  /*0210*/  ISETP.GT.U32.AND P6, PT, R16, 0x9, PT ;  /* 0x000000091000780c */ /* 0x000fe20003fc4070 */
[----:B------:R-:W-:Y:S01]  /*0220*/  @!P3 IMAD R16, R12, 0xa, RZ ;  /* 0x0000000a0c10b824 */ /* 0x000fe200078e02ff */
[----:B0-----:R-:W-:-:S05]  /*0230*/  VIMNMX.U32 R6, PT, PT, R19, R12, !PT ;  /* 0x0000000c13067248 */ /* 0x001fca0007fe0000 */
[----:B------:R-:W0:Y:S01]  /*0240*/  @!P3 LDC.64 R20, c[0x0][0x388] ;  /* 0x0000e200ff14bb82 */ /* 0x000e220000000a00 */
[----:B------:R-:W-:-:S04]  /*0250*/  IADD3 R22, PT, PT, R19, -0x9, RZ ;  /* 0xfffffff713167810 */ /* 0x000fc80007ffe0ff */
[C---:B------:R-:W-:Y:S02]  /*0260*/  ISETP.LT.U32.OR P0, PT, R22.reuse, -0xa, P0 ;  /* 0xfffffff61600780c */ /* 0x040fe40000701470 */
[----:B------:R-:W-:Y:S02]  /*0270*/  ISETP.LT.U32.OR P2, PT, R22, -0xa, P2 ;  /* 0xfffffff61600780c */ /* 0x000fe40001741470 */
[----:B------:R-:W-:-:S05]  /*0280*/  @!P6 IADD3 R25, PT, PT, R19, R10, RZ ;  /* 0x0000000a1319e210 */ /* 0x000fca0007ffe0ff */
[----:B------:R-:W-:-:S04]  /*0290*/  @!P6 IMAD.WIDE.U32 R24, R25, 0x4, R2 ;  /* 0x000000041918e825 */ /* 0x000fc800078e0002 */
[----:B------:R-:W5:Y:S01]  /*02a0*/  @!P0 LDG.E R23, desc[UR4][R4.64+0x8] ;  /* 0x0000080404178981 */ /* 0x000f62000c1e1900 */
[----:B--2---:R-:W-:Y:S01]  /*02b0*/  @!P4 FFMA R13, R0, R7, RZ ;  /* 0x00000007000dc223 */ /* 0x004fe200000000ff */
[----:B-1----:R-:W-:-:S03]  /*02c0*/  @!P3 IADD3 R15, P4, PT, R16, R11, RZ ;  /* 0x0000000b100fb210 */ /* 0x002fc60007f9e0ff */
[--C-:B---3--:R-:W-:Y:S01]  /*02d0*/  @!P5 FFMA R0, R18, R14, R13.reuse ;  /* 0x0000000e1200d223 */ /* 0x108fe2000000000d */
[----:B------:R-:W-:Y:S01]  /*02e0*/  @P5 FADD R0, RZ, R13 ;  /* 0x0000000dff005221 */ /* 0x000fe20000000000 */
[----:B------:R-:W-:Y:S01]  /*02f0*/  ISETP.GT.U32.AND P5, PT, R6, 0x9, PT ;  /* 0x000000090600780c */ /* 0x000fe20003fa4070 */
[----:B------:R-:W2:Y:S01]  /*0300*/  @!P6 LDG.E R18, desc[UR4][R24.64] ;  /* 0x000000041812e981 */ /* 0x000ea2000c1e1900 */
[----:B------:R-:W-:Y:S02]  /*0310*/  @!P3 LEA.HI.X.SX32 R16, R11, RZ, 0x1, P4 ;  /* 0x000000ff0b10b211 */ /* 0x000fe400020f0eff */
[C---:B----4-:R-:W-:Y:S01]  /*0320*/  @!P3 LEA R14, P4, R15.reuse, R8, 0x2 ;  /* 0x000000080f0eb211 */ /* 0x050fe200078810ff */
[----:B------:R-:W1:Y:S03]  /*0330*/  @!P6 LDC.64 R6, c[0x0][0x388] ;  /* 0x0000e200ff06eb82 */ /* 0x000e660000000a00 */
[----:B------:R-:W-:-:S02]  /*0340*/  @!P3 LEA.HI.X R15, R15, R9, R16, 0x2, P4 ;  /* 0x000000090f0fb211 */ /* 0x000fc400020f1410 */
[----:B------:R-:W-:Y:S01]  /*0350*/  ISETP.GT.U32.OR P4, PT, R19, 0x9, P1 ;  /* 0x000000091300780c */ /* 0x000fe20000f84470 */
[----:B0-----:R0:W3:Y:S02]  /*0360*/  @!P3 LDG.E R16, desc[UR4][R20.64+0x18] ;  /* 0x000018041410b981 */ /* 0x0010e4000c1e1900 */
[----:B------:R-:W4:Y:S01]  /*0370*/  @!P5 LDC.64 R8, c[0x0][0x388] ;  /* 0x0000e200ff08db82 */ /* 0x000f220000000a00 */
[----:B------:R-:W-:Y:S01]  /*0380*/  ISETP.LT.U32.OR P1, PT, R22, -0xa, P1 ;  /* 0xfffffff61600780c */ /* 0x000fe20000f21470 */
[----:B------:R4:W3:Y:S01]  /*0390*/  @!P3 LDG.E R17, desc[UR4][R14.64+0x28] ;  /* 0x000028040e11b981 */ /* 0x0008e2000c1e1900 */
[----:B------:R-:W-:-:S03]  /*03a0*/  IMAD R19, R12, 0xa, R19 ;  /* 0x0000000a0c137824 */ /* 0x000fc600078e0213 */
[----:B------:R-:W5:Y:S04]  /*03b0*/  @!P2 LDG.E R25, desc[UR4][R4.64+0x30] ;  /* 0x000030040419a981 */ /* 0x000f68000c1e1900 */
[----:B------:R-:W4:Y:S01]  /*03c0*/  @!P4 LDC.64 R10, c[0x0][0x388] ;  /* 0x0000e200ff0acb82 */ /* 0x000f220000000a00 */
[C-C-:B------:R-:W-:Y:S01]  /*03d0*/  @!P5 IMAD.WIDE.U32 R26, R19.reuse, 0x4, R2.reuse ;  /* 0x00000004131ad825 */ /* 0x140fe200078e0002 */
[----:B-1----:R-:W2:Y:S06]  /*03e0*/  @!P6 LDG.E R7, desc[UR4][R6.64+0x4] ;  /* 0x000004040607e981 */ /* 0x002eac000c1e1900 */
[----:B------:R-:W1:Y:S01]  /*03f0*/  @!P0 LDC.64 R12, c[0x0][0x388] ;  /* 0x0000e200ff0c8b82 */ /* 0x000e620000000a00 */
[----:B0-----:R-:W-:Y:S01]  /*0400*/  @!P4 IMAD.WIDE.U32 R20, R19, 0x4, R2 ;  /* 0x000000041314c825 */ /* 0x001fe200078e0002 */
[----:B------:R-:W5:Y:S04]  /*0410*/  @!P5 LDG.E R22, desc[UR4][R26.64] ;  /* 0x000000041a16d981 */ /* 0x000f68000c1e1900 */
[----:B----4-:R-:W5:Y:S02]  /*0420*/  @!P5 LDG.E R9, desc[UR4][R8.64+0x10] ;  /* 0x000010040809d981 */ /* 0x010f64000c1e1900 */
[----:B------:R-:W0:Y:S02]  /*0430*/  @!P2 LDC.64 R14, c[0x0][0x388] ;  /* 0x0000e200ff0eab82 */ /* 0x000e240000000a00 */
[----:B------:R-:W4:Y:S04]  /*0440*/  @!P4 LDG.E R20, desc[UR4][R20.64+0x28] ;  /* 0x000028041414c981 */ /* 0x000f28000c1e1900 */
[----:B------:R-:W4:Y:S02]  /*0450*/  @!P1 LDG.E R27, desc[UR4][R4.64+0x58] ;  /* 0x00005804041b9981 */ /* 0x000f24000c1e1900 */
[----:B------:R-:W0:Y:S02]  /*0460*/  @!P1 LDC.64 R2, c[0x0][0x388] ;  /* 0x0000e200ff029b82 */ /* 0x000e240000000a00 */
[----:B------:R-:W4:Y:S04]  /*0470*/  @!P4 LDG.E R10, desc[UR4][R10.64+0x1c] ;  /* 0x00001c040a0ac981 */ /* 0x000f28000c1e1900 */
[----:B-1----:R-:W4:Y:S04]  /*0480*/  @!P0 LDG.E R12, desc[UR4][R12.64+0x8] ;  /* 0x000008040c0c8981 */ /* 0x002f28000c1e1900 */
[----:B0-----:R-:W4:Y:S04]  /*0490*/  @!P2 LDG.E R14, desc[UR4][R14.64+0x14] ;  /* 0x000014040e0ea981 */ /* 0x001f28000c1e1900 */
[----:B------:R-:W4:Y:S01]  /*04a0*/  @!P1 LDG.E R2, desc[UR4][R2.64+0x20] ;  /* 0x0000200402029981 */ /* 0x000f22000c1e1900 */
[--C-:B---3--:R-:W-:Y:S01]  /*04b0*/  @!P3 FFMA R17, R17, R16, R0.reuse ;  /* 0x000000101111b223 */ /* 0x108fe20000000000 */
[----:B------:R-:W-:-:S04]  /*04c0*/  @P3 FADD R17, RZ, R0 ;  /* 0x00000000ff113221 */ /* 0x000fc80000000000 */
[--C-:B--2---:R-:W-:Y:S01]  /*04d0*/  @!P6 FFMA R7, R18, R7, R17.reuse ;  /* 0x000000071207e223 */ /* 0x104fe20000000011 */
[----:B------:R-:W-:-:S04]  /*04e0*/  @P6 FADD R7, RZ, R17 ;  /* 0x00000011ff076221 */ /* 0x000fc80000000000 */
[--C-:B-----5:R-:W-:Y:S01]  /*04f0*/  @!P5 FFMA R9, R22, R9, R7.reuse ;  /* 0x000000091609d223 */ /* 0x120fe20000000007 */
[----:B------:R-:W-:Y:S02]  /*0500*/  @P5 FADD R9, RZ, R7 ;  /* 0x00000007ff095221 */ /* 0x000fe40000000000 */
[----:B------:R-:W0:Y:S02]  /*0510*/  LDC.64 R6, c[0x0][0x390] ;  /* 0x0000e400ff067b82 */ /* 0x000e240000000a00 */
[--C-:B----4-:R-:W-:Y:S01]  /*0520*/  @!P4 FFMA R10, R20, R10, R9.reuse ;  /* 0x0000000a140ac223 */ /* 0x110fe20000000009 */
[----:B------:R-:W-:-:S04]  /*0530*/  @P4 FADD R10, RZ, R9 ;  /* 0x00000009ff0a4221 */ /* 0x000fc80000000000 */
[--C-:B------:R-:W-:Y:S01]  /*0540*/  @!P0 FFMA R12, R23, R12, R10.reuse ;  /* 0x0000000c170c8223 */ /* 0x100fe2000000000a */
[----:B------:R-:W-:-:S04]  /*0550*/  @P0 FADD R12, RZ, R10 ;  /* 0x0000000aff0c0221 */ /* 0x000fc80000000000 */
[--C-:B------:R-:W-:Y:S01]  /*0560*/  @!P2 FFMA R14, R25, R14, R12.reuse ;  /* 0x0000000e190ea223 */ /* 0x100fe2000000000c */
[----:B------:R-:W-:-:S04]  /*0570*/  @P2 FADD R14, RZ, R12 ;  /* 0x0000000cff0e2221 */ /* 0x000fc80000000000 */
[----:B------:R-:W-:Y:S01]  /*0580*/  @!P1 FFMA R27, R27, R2, R14 ;  /* 0x000000021b1b9223 */ /* 0x000fe2000000000e */
[----:B0-----:R-:W-:-:S04]  /*0590*/  IMAD.WIDE R2, R19, 0x4, R6 ;  /* 0x0000000413027825 */ /* 0x001fc800078e0206 */
[----:B------:R-:W-:-:S05]  /*05a0*/  @P1 FADD R27, RZ, R14 ;  /* 0x0000000eff1b1221 */ /* 0x000fca0000000000 */
[----:B------:R-:W-:Y:S01]  /*05b0*/  STG.E desc[UR4][R2.64], R27 ;  /* 0x0000001b02007986 */ /* 0x000fe2000c101904 */
[----:B------:R-:W-:Y:S05]  /*05c0*/  EXIT ;  /* 0x000000000000794d */ /* 0x000fea0003800000 */
.L_x_0:
[----:B------:R-:W-:-:S00]  /*05d0*/  BRA `(.L_x_0) ;  /* 0xfffffffc00fc7947 */ /* 0x000fc0000383ffff */
[----:B------:R-:W-:-:S00]  /*05e0*/  NOP ;  /* 0x0000000000007918 */ /* 0x000fc00000000000 */
        /* <DEDUP_REMOVED lines=9> */
.L_x_1:


//--------------------- .nv.shared.reserved.0     --------------------------
	.section	.nv.shared.reserved.0,"aw",@nobits
	.weak		__nv_reservedSMEM_offset_0_alias
	.size		__nv_reservedSMEM_offset_0_alias, 0, 64
	.other		__nv_reservedSMEM_offset_0_alias,@"STO_CUDA_RESERVED_SHARED STV_DEFAULT"
__nv_reservedSMEM_offset_0_alias:
	.zero		0
	.zero		64


//--------------------- .nv.constant0._Z6conv2dPfS_S_ --------------------------
	.section	.nv.constant0._Z6conv2dPfS_S_,"a",@progbits
	.sectionflags	@""
	.align	4
.nv.constant0._Z6conv2dPfS_S_:
	.zero		920


//--------------------- SYMBOLS --------------------------

	.type		.nv.reservedSmem.offset0,@object
	.size		.nv.reservedSmem.offset0,0x4
